	.headerflags	@"EF_CUDA_TEXMODE_UNIFIED EF_CUDA_64BIT_ADDRESS EF_CUDA_ACCELERATORS EF_CUDA_SM90 EF_CUDA_VIRTUAL_SM(EF_CUDA_SM90)"
	.elftype	@"ET_EXEC"


//--------------------- .nv.info                  --------------------------
	.section	.nv.info,"",@"SHT_CUDA_INFO"
	.align	4


	//----- nvinfo : EIATTR_REGCOUNT
	.align		4
        /*0000*/ 	.byte	0x04, 0x2f
        /*0002*/ 	.short	(.L_3 - .L_2)
	.align		4
.L_2:
        /*0004*/ 	.word	index@(triton_poi_fused__native_batch_norm_legit_no_training_convolution_relu_11)
        /*0008*/ 	.word	0x00000016


	//----- nvinfo : EIATTR_MIN_STACK_SIZE
	.align		4
.L_3:
        /*000c*/ 	.byte	0x04, 0x12
        /*000e*/ 	.short	(.L_5 - .L_4)
	.align		4
.L_4:
        /*0010*/ 	.word	index@(triton_poi_fused__native_batch_norm_legit_no_training_convolution_relu_11)
        /*0014*/ 	.word	0x00000000


	//----- nvinfo : EIATTR_FRAME_SIZE
	.align		4
.L_5:
        /*0018*/ 	.byte	0x04, 0x11
        /*001a*/ 	.short	(.L_7 - .L_6)
	.align		4
.L_6:
        /*001c*/ 	.word	index@(triton_poi_fused__native_batch_norm_legit_no_training_convolution_relu_11)
        /*0020*/ 	.word	0x00000000


	//----- nvinfo : EIATTR_MIN_STACK_SIZE
	.align		4
.L_7:
        /*0024*/ 	.byte	0x04, 0x12
        /*0026*/ 	.short	(.L_9 - .L_8)
	.align		4
.L_8:
        /*0028*/ 	.word	index@(triton_poi_fused__native_batch_norm_legit_no_training_convolution_relu_11)
        /*002c*/ 	.word	0x00000000
.L_9:


//--------------------- .nv.info.triton_poi_fused__native_batch_norm_legit_no_training_convolution_relu_11 --------------------------
	.section	.nv.info.triton_poi_fused__native_batch_norm_legit_no_training_convolution_relu_11,"",@"SHT_CUDA_INFO"
	.sectionflags	@""
	.align	4


	//----- nvinfo : EIATTR_CUDA_API_VERSION
	.align		4
        /*0000*/ 	.byte	0x04, 0x37
        /*0002*/ 	.short	(.L_11 - .L_10)
.L_10:
        /*0004*/ 	.word	0x0000007c


	//----- nvinfo : EIATTR_KPARAM_INFO
	.align		4
.L_11:
        /*0008*/ 	.byte	0x04, 0x17
        /*000a*/ 	.short	(.L_13 - .L_12)
.L_12:
        /*000c*/ 	.word	0x00000000
        /*0010*/ 	.short	0x0007
        /*0012*/ 	.short	0x0038
        /*0014*/ 	.byte	0x00, 0xf0, 0x11, 0x00


	//----- nvinfo : EIATTR_KPARAM_INFO
	.align		4
.L_13:
        /*0018*/ 	.byte	0x04, 0x17
        /*001a*/ 	.short	(.L_15 - .L_14)
.L_14:
        /*001c*/ 	.word	0x00000000
        /*0020*/ 	.short	0x0006
        /*0022*/ 	.short	0x0030
        /*0024*/ 	.byte	0x00, 0xf4, 0x21, 0x00


	//----- nvinfo : EIATTR_KPARAM_INFO
	.align		4
.L_15:
        /*0028*/ 	.byte	0x04, 0x17
        /*002a*/ 	.short	(.L_17 - .L_16)
.L_16:
        /*002c*/ 	.word	0x00000000
        /*0030*/ 	.short	0x0005
        /*0032*/ 	.short	0x0028
        /*0034*/ 	.byte	0x00, 0xf4, 0x21, 0x00


	//----- nvinfo : EIATTR_KPARAM_INFO
	.align		4
.L_17:
        /*0038*/ 	.byte	0x04, 0x17
        /*003a*/ 	.short	(.L_19 - .L_18)
.L_18:
        /*003c*/ 	.word	0x00000000
        /*0040*/ 	.short	0x0004
        /*0042*/ 	.short	0x0020
        /*0044*/ 	.byte	0x00, 0xf4, 0x21, 0x00


	//----- nvinfo : EIATTR_KPARAM_INFO
	.align		4
.L_19:
        /*0048*/ 	.byte	0x04, 0x17
        /*004a*/ 	.short	(.L_21 - .L_20)
.L_20:
        /*004c*/ 	.word	0x00000000
        /*0050*/ 	.short	0x0003
        /*0052*/ 	.short	0x0018
        /*0054*/ 	.byte	0x00, 0xf4, 0x21, 0x00


	//----- nvinfo : EIATTR_KPARAM_INFO
	.align		4
.L_21:
        /*0058*/ 	.byte	0x04, 0x17
        /*005a*/ 	.short	(.L_23 - .L_22)
.L_22:
        /*005c*/ 	.word	0x00000000
        /*0060*/ 	.short	0x0002
        /*0062*/ 	.short	0x0010
        /*0064*/ 	.byte	0x00, 0xf4, 0x21, 0x00


	//----- nvinfo : EIATTR_KPARAM_INFO
	.align		4
.L_23:
        /*0068*/ 	.byte	0x04, 0x17
        /*006a*/ 	.short	(.L_25 - .L_24)
.L_24:
        /*006c*/ 	.word	0x00000000
        /*0070*/ 	.short	0x0001
        /*0072*/ 	.short	0x0008
        /*0074*/ 	.byte	0x00, 0xf4, 0x21, 0x00


	//----- nvinfo : EIATTR_KPARAM_INFO
	.align		4
.L_25:
        /*0078*/ 	.byte	0x04, 0x17
        /*007a*/ 	.short	(.L_27 - .L_26)
.L_26:
        /*007c*/ 	.word	0x00000000
        /*0080*/ 	.short	0x0000
        /*0082*/ 	.short	0x0000
        /*0084*/ 	.byte	0x00, 0xf4, 0x21, 0x00


	//----- nvinfo : EIATTR_SPARSE_MMA_MASK
	.align		4
.L_27:
        /*0088*/ 	.byte	0x03, 0x50
        /*008a*/ 	.short	0x0000


	//----- nvinfo : EIATTR_MAXREG_COUNT
	.align		4
        /*008c*/ 	.byte	0x03, 0x1b
        /*008e*/ 	.short	0x00ff


	//----- nvinfo : EIATTR_EXIT_INSTR_OFFSETS
	.align		4
        /*0090*/ 	.byte	0x04, 0x1c
        /*0092*/ 	.short	(.L_29 - .L_28)


	//   ....[0]....
.L_28:
        /*0094*/ 	.word	0x00000430


	//----- nvinfo : EIATTR_REQNTID
	.align		4
.L_29:
        /*0098*/ 	.byte	0x04, 0x10
        /*009a*/ 	.short	(.L_31 - .L_30)
.L_30:
        /*009c*/ 	.word	0x00000100
        /*00a0*/ 	.word	0x00000001
        /*00a4*/ 	.word	0x00000001


	//----- nvinfo : EIATTR_CBANK_PARAM_SIZE
	.align		4
.L_31:
        /*00a8*/ 	.byte	0x03, 0x19
        /*00aa*/ 	.short	0x003c


	//----- nvinfo : EIATTR_PARAM_CBANK
	.align		4
        /*00ac*/ 	.byte	0x04, 0x0a
        /*00ae*/ 	.short	(.L_33 - .L_32)
	.align		4
.L_32:
        /*00b0*/ 	.word	index@(.nv.constant0.triton_poi_fused__native_batch_norm_legit_no_training_convolution_relu_11)
        /*00b4*/ 	.short	0x0210
        /*00b6*/ 	.short	0x003c


	//----- nvinfo : EIATTR_SW_WAR
	.align		4
.L_33:
        /*00b8*/ 	.byte	0x04, 0x36
        /*00ba*/ 	.short	(.L_35 - .L_34)
.L_34:
        /*00bc*/ 	.word	0x00000008
.L_35:


//--------------------- .nv.callgraph             --------------------------
	.section	.nv.callgraph,"",@"SHT_CUDA_CALLGRAPH"
	.align	4
	.sectionentsize	8
	.align		4
        /*0000*/ 	.word	0x00000000
	.align		4
        /*0004*/ 	.word	0xffffffff
	.align		4
        /*0008*/ 	.word	0x00000000
	.align		4
        /*000c*/ 	.word	0xfffffffe
	.align		4
        /*0010*/ 	.word	0x00000000
	.align		4
        /*0014*/ 	.word	0xfffffffd
	.align		4
        /*0018*/ 	.word	0x00000000
	.align		4
        /*001c*/ 	.word	0xfffffffc


//--------------------- .nv.constant4             --------------------------
	.section	.nv.constant4,"a",@progbits
	.align	8
	.align		8
.nv.constant4:
        /*0000*/ 	.dword	_$_str
	.align		8
        /*0008*/ 	.dword	_$_str_$_2


//--------------------- .text.triton_poi_fused__native_batch_norm_legit_no_training_convolution_relu_11 --------------------------
	.section	.text.triton_poi_fused__native_batch_norm_legit_no_training_convolution_relu_11,"ax",@progbits
	.align	128
        .global         triton_poi_fused__native_batch_norm_legit_no_training_convolution_relu_11
        .type           triton_poi_fused__native_batch_norm_legit_no_training_convolution_relu_11,@function
        .size           triton_poi_fused__native_batch_norm_legit_no_training_convolution_relu_11,(.L_x_1 - triton_poi_fused__native_batch_norm_legit_no_training_convolution_relu_11)
        .other          triton_poi_fused__native_batch_norm_legit_no_training_convolution_relu_11,@"STO_CUDA_ENTRY STV_DEFAULT"
triton_poi_fused__native_batch_norm_legit_no_training_convolution_relu_11:
.text.triton_poi_fused__native_batch_norm_legit_no_training_convolution_relu_11:
[----:B------:R-:W-:Y:S01]  /*0000*/  LDC R1, c[0x0][0x28] ;  /* 0x00000a00ff017b82 */ /* 0x000fe20000000800 */
[----:B------:R-:W1:Y:S07]  /*0010*/  S2R R0, SR_TID.X ;  /* 0x0000000000007919 */ /* 0x000e6e0000002100 */
[----:B------:R-:W2:Y:S01]  /*0020*/  LDC.64 R6, c[0x0][0x228] ;  /* 0x00008a00ff067b82 */ /* 0x000ea20000000a00 */
[----:B------:R-:W-:Y:S01]  /*0030*/  ULDC.64 UR4, c[0x0][0x208] ;  /* 0x0000820000047ab9 */ /* 0x000fe20000000a00 */
[----:B------:R-:W3:Y:S06]  /*0040*/  S2R R5, SR_CTAID.X ;  /* 0x0000000000057919 */ /* 0x000eec0000002500 */
[----:B------:R-:W4:Y:S08]  /*0050*/  LDC.64 R12, c[0x0][0x218] ;  /* 0x00008600ff0c7b82 */ /* 0x000f300000000a00 */
[----:B------:R-:W5:Y:S08]  /*0060*/  LDC.64 R14, c[0x0][0x220] ;  /* 0x00008800ff0e7b82 */ /* 0x000f700000000a00 */
[----:B------:R-:W5:Y:S01]  /*0070*/  LDC.64 R10, c[0x0][0x238] ;  /* 0x00008e00ff0a7b82 */ /* 0x000f620000000a00 */
[----:B-1----:R-:W-:-:S07]  /*0080*/  SHF.L.U32 R0, R0, 0x1, RZ ;  /* 0x0000000100007819 */ /* 0x002fce00000006ff */
[----:B------:R-:W1:Y:S01]  /*0090*/  LDC.64 R16, c[0x0][0x230] ;  /* 0x00008c00ff107b82 */ /* 0x000e620000000a00 */
[----:B---3--:R-:W-:Y:S02]  /*00a0*/  SHF.R.S32.HI R3, RZ, 0x16, R5 ;  /* 0x00000016ff037819 */ /* 0x008fe40000011405 */
[----:B------:R-:W-:Y:S02]  /*00b0*/  LOP3.LUT R0, R0, 0x1fe, RZ, 0xc0, !PT ;  /* 0x000001fe00007812 */ /* 0x000fe400078ec0ff */
[----:B------:R-:W-:Y:S02]  /*00c0*/  SGXT R3, R3, 0x1 ;  /* 0x000000010303781a */ /* 0x000fe40000000200 */
[----:B------:R-:W-:-:S04]  /*00d0*/  LEA R0, R5, R0, 0x9 ;  /* 0x0000000005007211 */ /* 0x000fc800078e48ff */
[----:B------:R-:W-:-:S04]  /*00e0*/  LEA.HI R3, R3, R0, RZ, 0x8 ;  /* 0x0000000003037211 */ /* 0x000fc800078f40ff */
[----:B------:R-:W-:-:S04]  /*00f0*/  LOP3.LUT R3, R3, 0xffffff00, RZ, 0xc0, !PT ;  /* 0xffffff0003037812 */ /* 0x000fc800078ec0ff */
[----:B------:R-:W-:Y:S02]  /*0100*/  IADD3 R8, R0, -R3, RZ ;  /* 0x8000000300087210 */ /* 0x000fe40007ffe0ff */
[----:B------:R-:W3:Y:S03]  /*0110*/  LDC.64 R2, c[0x0][0x210] ;  /* 0x00008400ff027b82 */ /* 0x000ee60000000a00 */
[----:B--2---:R-:W-:-:S06]  /*0120*/  IMAD.WIDE R6, R8, 0x4, R6 ;  /* 0x0000000408067825 */ /* 0x004fcc00078e0206 */
[----:B------:R-:W2:Y:S01]  /*0130*/  LDG.E.EL.64 R6, desc[UR4][R6.64] ;  /* 0x0000000406067981 */ /* 0x000ea2000c2e1b00 */
[----:B----4-:R-:W-:-:S04]  /*0140*/  IMAD.WIDE R12, R8, 0x4, R12 ;  /* 0x00000004080c7825 */ /* 0x010fc800078e020c */
[C---:B-----5:R-:W-:Y:S02]  /*0150*/  IMAD.WIDE R14, R8.reuse, 0x4, R14 ;  /* 0x00000004080e7825 */ /* 0x060fe400078e020e */
[----:B------:R-:W4:Y:S02]  /*0160*/  LDG.E.EL.64 R12, desc[UR4][R12.64] ;  /* 0x000000040c0c7981 */ /* 0x000f24000c2e1b00 */
[----:B0-----:R-:W-:Y:S02]  /*0170*/  IMAD.WIDE R10, R8, 0x4, R10 ;  /* 0x00000004080a7825 */ /* 0x001fe400078e020a */
[----:B------:R-:W5:Y:S02]  /*0180*/  LDG.E.EL.64 R14, desc[UR4][R14.64] ;  /* 0x000000040e0e7981 */ /* 0x000f64000c2e1b00 */
[----:B---3--:R-:W-:Y:S02]  /*0190*/  IMAD.WIDE R2, R0, 0x4, R2 ;  /* 0x0000000400027825 */ /* 0x008fe400078e0202 */
[----:B------:R-:W3:Y:S04]  /*01a0*/  LDG.E.EL.64 R10, desc[UR4][R10.64] ;  /* 0x000000040a0a7981 */ /* 0x000ee8000c2e1b00 */
[----:B------:R-:W4:Y:S01]  /*01b0*/  LDG.E.64 R4, desc[UR4][R2.64] ;  /* 0x0000000402047981 */ /* 0x000f22000c1e1b00 */
[----:B-1----:R-:W-:-:S05]  /*01c0*/  IMAD.WIDE R16, R8, 0x4, R16 ;  /* 0x0000000408107825 */ /* 0x002fca00078e0210 */
[----:B------:R0:W3:Y:S02]  /*01d0*/  LDG.E.EL.64 R8, desc[UR4][R16.64] ;  /* 0x0000000410087981 */ /* 0x0000e4000c2e1b00 */
[----:B0-----:R-:W-:Y:S01]  /*01e0*/  HFMA2.MMA R16, -RZ, RZ, 1.625, 0 ;  /* 0x3e800000ff107435 */ /* 0x001fe200000001ff */
[----:B--2---:R-:W-:Y:S01]  /*01f0*/  FADD R6, R6, 9.9999997473787516356e-06 ;  /* 0x3727c5ac06067421 */ /* 0x004fe20000000000 */
[----:B------:R-:W-:-:S03]  /*0200*/  FADD R7, R7, 9.9999997473787516356e-06 ;  /* 0x3727c5ac07077421 */ /* 0x000fc60000000000 */
[----:B------:R-:W0:Y:S08]  /*0210*/  MUFU.SQRT R18, R6 ;  /* 0x0000000600127308 */ /* 0x000e300000002000 */
[----:B------:R1:W2:Y:S01]  /*0220*/  MUFU.SQRT R19, R7 ;  /* 0x0000000700137308 */ /* 0x0002a20000002000 */
[C---:B0-----:R-:W-:Y:S02]  /*0230*/  FSETP.GT.AND P0, PT, R18.reuse, 8.50705917302346158658e+37, PT ;  /* 0x7e8000001200780b */ /* 0x041fe40003f04000 */
[----:B------:R-:W-:Y:S01]  /*0240*/  FSETP.GEU.AND P2, PT, R18, 1.175494350822287508e-38, PT ;  /* 0x008000001200780b */ /* 0x000fe20003f4e000 */
[----:B-1----:R-:W0:Y:S01]  /*0250*/  LDC.64 R6, c[0x0][0x240] ;  /* 0x00009000ff067b82 */ /* 0x002e220000000a00 */
[----:B--2---:R-:W-:-:S02]  /*0260*/  FSETP.GT.AND P1, PT, R19, 8.50705917302346158658e+37, PT ;  /* 0x7e8000001300780b */ /* 0x004fc40003f24000 */
[----:B------:R-:W-:-:S07]  /*0270*/  FSETP.GEU.AND P3, PT, R19, 1.175494350822287508e-38, PT ;  /* 0x008000001300780b */ /* 0x000fce0003f6e000 */
[----:B------:R-:W-:-:S04]  /*0280*/  @P0 FMUL R18, R18, 0.25 ;  /* 0x3e80000012120820 */ /* 0x000fc80000400000 */
[----:B------:R-:W-:Y:S01]  /*0290*/  @!P2 FMUL R18, R18, 16777216 ;  /* 0x4b8000001212a820 */ /* 0x000fe20000400000 */
[----:B------:R-:W-:-:S04]  /*02a0*/  @P1 FMUL R19, R19, 0.25 ;  /* 0x3e80000013131820 */ /* 0x000fc80000400000 */
[----:B------:R-:W-:Y:S01]  /*02b0*/  @!P3 FMUL R19, R19, 16777216 ;  /* 0x4b8000001313b820 */ /* 0x000fe20000400000 */
[----:B------:R-:W1:Y:S01]  /*02c0*/  MUFU.RCP R18, R18 ;  /* 0x0000001200127308 */ /* 0x000e620000001000 */
[----:B------:R-:W-:-:S07]  /*02d0*/  FSEL R17, R16, 1, P0 ;  /* 0x3f80000010117808 */ /* 0x000fce0000000000 */
[----:B------:R-:W2:Y:S01]  /*02e0*/  MUFU.RCP R19, R19 ;  /* 0x0000001300137308 */ /* 0x000ea20000001000 */
[----:B------:R-:W-:Y:S01]  /*02f0*/  FSEL R16, R16, 1, P1 ;  /* 0x3f80000010107808 */ /* 0x000fe20000800000 */
[----:B------:R-:W-:Y:S01]  /*0300*/  @!P2 FMUL R17, R17, 16777216 ;  /* 0x4b8000001111a820 */ /* 0x000fe20000400000 */
[----:B----4-:R-:W-:Y:S01]  /*0310*/  FADD R4, R4, R12 ;  /* 0x0000000c04047221 */ /* 0x010fe20000000000 */
[----:B------:R-:W-:Y:S02]  /*0320*/  FADD R5, R5, R13 ;  /* 0x0000000d05057221 */ /* 0x000fe40000000000 */
[----:B------:R-:W-:Y:S01]  /*0330*/  @!P3 FMUL R16, R16, 16777216 ;  /* 0x4b8000001010b820 */ /* 0x000fe20000400000 */
[----:B-1----:R-:W-:Y:S01]  /*0340*/  FMUL R17, R18, R17 ;  /* 0x0000001112117220 */ /* 0x002fe20000400000 */
[----:B-----5:R-:W-:Y:S01]  /*0350*/  FADD R14, -R14, R4 ;  /* 0x000000040e0e7221 */ /* 0x020fe20000000100 */
[----:B------:R-:W-:Y:S01]  /*0360*/  FADD R15, -R15, R5 ;  /* 0x000000050f0f7221 */ /* 0x000fe20000000100 */
[----:B--2---:R-:W-:-:S02]  /*0370*/  FMUL R16, R19, R16 ;  /* 0x0000001013107220 */ /* 0x004fc40000400000 */
[----:B------:R-:W-:Y:S02]  /*0380*/  FMUL R17, R14, R17 ;  /* 0x000000110e117220 */ /* 0x000fe40000400000 */
[----:B------:R-:W-:Y:S02]  /*0390*/  FMUL R16, R15, R16 ;  /* 0x000000100f107220 */ /* 0x000fe40000400000 */
[----:B---3--:R-:W-:Y:S02]  /*03a0*/  FFMA R8, R8, R17, R10 ;  /* 0x0000001108087223 */ /* 0x008fe4000000000a */
[----:B------:R-:W-:-:S03]  /*03b0*/  FFMA R9, R9, R16, R11 ;  /* 0x0000001009097223 */ /* 0x000fc6000000000b */
[----:B------:R-:W-:Y:S02]  /*03c0*/  FSETP.GEU.AND P0, PT, R8, RZ, PT ;  /* 0x000000ff0800720b */ /* 0x000fe40003f0e000 */
[C---:B------:R-:W-:Y:S01]  /*03d0*/  FSETP.GEU.AND P1, PT, R9.reuse, RZ, PT ;  /* 0x000000ff0900720b */ /* 0x040fe20003f2e000 */
[----:B0-----:R-:W-:Y:S01]  /*03e0*/  IMAD.WIDE R6, R0, 0x4, R6 ;  /* 0x0000000400067825 */ /* 0x001fe200078e0206 */
[----:B------:R-:W-:Y:S02]  /*03f0*/  FSEL R8, R8, RZ, P0 ;  /* 0x000000ff08087208 */ /* 0x000fe40000000000 */
[----:B------:R-:W-:Y:S01]  /*0400*/  FSEL R9, R9, RZ, P1 ;  /* 0x000000ff09097208 */ /* 0x000fe20000800000 */
[----:B------:R-:W-:Y:S04]  /*0410*/  STG.E.64 desc[UR4][R2.64], R4 ;  /* 0x0000000402007986 */ /* 0x000fe8000c101b04 */
[----:B------:R-:W-:Y:S01]  /*0420*/  STG.E.64 desc[UR4][R6.64], R8 ;  /* 0x0000000806007986 */ /* 0x000fe2000c101b04 */
[----:B------:R-:W-:Y:S05]  /*0430*/  EXIT ;  /* 0x000000000000794d */ /* 0x000fea0003800000 */
.L_x_0:
[----:B------:R-:W-:-:S00]  /*0440*/  BRA `(.L_x_0) ;  /* 0xfffffffc00fc7947 */ /* 0x000fc0000383ffff */
[----:B------:R-:W-:-:S00]  /*0450*/  NOP ;  /* 0x0000000000007918 */ /* 0x000fc00000000000 */
        /* <DEDUP_REMOVED lines=10> */
.L_x_1:


//--------------------- .nv.global.init           --------------------------
	.section	.nv.global.init,"aw",@progbits
.nv.global.init:
	.type		_$_str,@object
	.size		_$_str,(_$_str_$_2 - _$_str)
_$_str:
        /*0000*/ 	.byte	0x5f, 0x5f, 0x43, 0x55, 0x44, 0x41, 0x5f, 0x46, 0x54, 0x5a, 0x00
	.type		_$_str_$_2,@object
	.size		_$_str_$_2,(.L_1 - _$_str_$_2)
_$_str_$_2:
        /*000b*/ 	.byte	0x5f, 0x5f, 0x43, 0x55, 0x44, 0x41, 0x5f, 0x50, 0x52, 0x45, 0x43, 0x5f, 0x53, 0x51, 0x52, 0x54
        /*001b*/ 	.byte	0x00
.L_1:


//--------------------- .nv.constant0.triton_poi_fused__native_batch_norm_legit_no_training_convolution_relu_11 --------------------------
	.section	.nv.constant0.triton_poi_fused__native_batch_norm_legit_no_training_convolution_relu_11,"a",@progbits
	.sectionflags	@""
	.align	4
.nv.constant0.triton_poi_fused__native_batch_norm_legit_no_training_convolution_relu_11:
	.zero		588
